//
// Generated by NVIDIA NVVM Compiler
//
// Compiler Build ID: CL-36424714
// Cuda compilation tools, release 13.0, V13.0.88
// Based on NVVM 20.0.0
//

.version 9.0
.target sm_100
.address_size 64

	// .globl	_Z6kernelPdS_i

.visible .entry _Z6kernelPdS_i(
	.param .u64 .ptr .align 1 _Z6kernelPdS_i_param_0,
	.param .u64 .ptr .align 1 _Z6kernelPdS_i_param_1,
	.param .u32 _Z6kernelPdS_i_param_2
)
{
	.reg .pred 	%p<7>;
	.reg .b32 	%r<31>;
	.reg .b64 	%rd<18>;
	.reg .b64 	%fd<16>;

	ld.param.u64 	%rd3, [_Z6kernelPdS_i_param_0];
	ld.param.u64 	%rd4, [_Z6kernelPdS_i_param_1];
	ld.param.u32 	%r12, [_Z6kernelPdS_i_param_2];
	cvta.to.global.u64 	%rd1, %rd4;
	cvta.to.global.u64 	%rd2, %rd3;
	mov.u32 	%r13, %ctaid.x;
	mov.u32 	%r14, %ntid.x;
	mov.u32 	%r15, %tid.x;
	mad.lo.s32 	%r29, %r13, %r14, %r15;
	mov.u32 	%r16, %nctaid.x;
	mul.lo.s32 	%r2, %r16, %r14;
	setp.ge.s32 	%p1, %r29, %r12;
	@%p1 bra 	$L__BB0_7;
	add.s32 	%r17, %r29, %r2;
	max.s32 	%r18, %r12, %r17;
	setp.lt.s32 	%p2, %r17, %r12;
	selp.u32 	%r19, 1, 0, %p2;
	add.s32 	%r20, %r17, %r19;
	sub.s32 	%r21, %r18, %r20;
	div.u32 	%r22, %r21, %r2;
	add.s32 	%r3, %r22, %r19;
	and.b32  	%r23, %r3, 3;
	setp.eq.s32 	%p3, %r23, 3;
	@%p3 bra 	$L__BB0_4;
	add.s32 	%r24, %r3, 1;
	and.b32  	%r25, %r24, 3;
	neg.s32 	%r27, %r25;
$L__BB0_3:
	.pragma "nounroll";
	mul.wide.s32 	%rd5, %r29, 8;
	add.s64 	%rd6, %rd1, %rd5;
	add.s64 	%rd7, %rd2, %rd5;
	ld.global.f64 	%fd1, [%rd7];
	ld.global.f64 	%fd2, [%rd6];
	min.f64 	%fd3, %fd1, %fd2;
	st.global.f64 	[%rd7], %fd3;
	add.s32 	%r29, %r29, %r2;
	add.s32 	%r27, %r27, 1;
	setp.ne.s32 	%p4, %r27, 0;
	@%p4 bra 	$L__BB0_3;
$L__BB0_4:
	setp.lt.u32 	%p5, %r3, 3;
	@%p5 bra 	$L__BB0_7;
	mul.wide.s32 	%rd11, %r2, 8;
	shl.b32 	%r26, %r2, 2;
$L__BB0_6:
	mul.wide.s32 	%rd8, %r29, 8;
	add.s64 	%rd9, %rd2, %rd8;
	ld.global.f64 	%fd4, [%rd9];
	add.s64 	%rd10, %rd1, %rd8;
	ld.global.f64 	%fd5, [%rd10];
	min.f64 	%fd6, %fd4, %fd5;
	st.global.f64 	[%rd9], %fd6;
	add.s64 	%rd12, %rd9, %rd11;
	ld.global.f64 	%fd7, [%rd12];
	add.s64 	%rd13, %rd10, %rd11;
	ld.global.f64 	%fd8, [%rd13];
	min.f64 	%fd9, %fd7, %fd8;
	st.global.f64 	[%rd12], %fd9;
	add.s64 	%rd14, %rd12, %rd11;
	ld.global.f64 	%fd10, [%rd14];
	add.s64 	%rd15, %rd13, %rd11;
	ld.global.f64 	%fd11, [%rd15];
	min.f64 	%fd12, %fd10, %fd11;
	st.global.f64 	[%rd14], %fd12;
	add.s64 	%rd16, %rd14, %rd11;
	ld.global.f64 	%fd13, [%rd16];
	add.s64 	%rd17, %rd15, %rd11;
	ld.global.f64 	%fd14, [%rd17];
	min.f64 	%fd15, %fd13, %fd14;
	st.global.f64 	[%rd16], %fd15;
	add.s32 	%r29, %r26, %r29;
	setp.lt.s32 	%p6, %r29, %r12;
	@%p6 bra 	$L__BB0_6;
$L__BB0_7:
	ret;

}


// ===== COMPILED SASS (sm_100) =====

	.target	sm_100

	.elftype	@"ET_EXEC"


//--------------------- .note.nv.tkinfo           --------------------------
	.section	.note.nv.tkinfo,"",@"SHT_NOTE"
	.sectionflags	@"SHF_NOTE_NV_TKINFO"
	.tkinfo
        /*0018*/ 	.word	0x00000002
        /*0030*/ 	.string	""
        /*0030*/ 	.string	"ptxas"
        /*0030*/ 	.string	"Cuda compilation tools, release 13.0, V13.0.88"
        /*0030*/ 	.string	"Build cuda_13.0.r13.0/compiler.36424714_0"
        /*0030*/ 	.string	"-arch sm_100 -m 64 "



//--------------------- .note.nv.cuinfo           --------------------------
	.section	.note.nv.cuinfo,"",@"SHT_NOTE"
	.sectionflags	@"SHF_NOTE_NV_CUINFO"
        /*0018*/ 	.short	0x0002
        /*001a*/ 	.short	0x0064
        /*001c*/ 	.short	0x0082
	.zero		2


//--------------------- .nv.info                  --------------------------
	.section	.nv.info,"",@"SHT_CUDA_INFO"
	.align	4


	//----- nvinfo : EIATTR_REGCOUNT
	.align		4
        /*0000*/ 	.byte	0x04, 0x2f
        /*0002*/ 	.short	(.L_1 - .L_0)
	.align		4
.L_0:
        /*0004*/ 	.word	index@(_Z6kernelPdS_i)
        /*0008*/ 	.word	0x00000016


	//----- nvinfo : EIATTR_FRAME_SIZE
	.align		4
.L_1:
        /*000c*/ 	.byte	0x04, 0x11
        /*000e*/ 	.short	(.L_3 - .L_2)
	.align		4
.L_2:
        /*0010*/ 	.word	index@(_Z6kernelPdS_i)
        /*0014*/ 	.word	0x00000000


	//----- nvinfo : EIATTR_MIN_STACK_SIZE
	.align		4
.L_3:
        /*0018*/ 	.byte	0x04, 0x12
        /*001a*/ 	.short	(.L_5 - .L_4)
	.align		4
.L_4:
        /*001c*/ 	.word	index@(_Z6kernelPdS_i)
        /*0020*/ 	.word	0x00000000
.L_5:


//--------------------- .nv.compat                --------------------------
	.section	.nv.compat,"",@"SHT_CUDA_COMPAT_INFO"
	.align	4
        /*0000*/ 	.byte	0x02, 0x09, 0x00, 0x00, 0x02, 0x02, 0x01, 0x00, 0x02, 0x05, 0x05, 0x00, 0x03, 0x07, 0x01, 0x01
        /*0010*/ 	.byte	0x02, 0x03, 0x00, 0x00, 0x02, 0x06, 0x01, 0x00, 0x04, 0x0b, 0x08, 0x00, 0x01, 0x00, 0x00, 0x00
        /*0020*/ 	.byte	0x00, 0x00, 0x00, 0x00


//--------------------- .nv.info._Z6kernelPdS_i   --------------------------
	.section	.nv.info._Z6kernelPdS_i,"",@"SHT_CUDA_INFO"
	.sectionflags	@""
	.align	4


	//----- nvinfo : EIATTR_CUDA_API_VERSION
	.align		4
        /*0000*/ 	.byte	0x04, 0x37
        /*0002*/ 	.short	(.L_7 - .L_6)
.L_6:
        /*0004*/ 	.word	0x00000082


	//----- nvinfo : EIATTR_KPARAM_INFO
	.align		4
.L_7:
        /*0008*/ 	.byte	0x04, 0x17
        /*000a*/ 	.short	(.L_9 - .L_8)
.L_8:
        /*000c*/ 	.word	0x00000000
        /*0010*/ 	.short	0x0002
        /*0012*/ 	.short	0x0010
        /*0014*/ 	.byte	0x00, 0xf0, 0x11, 0x00


	//----- nvinfo : EIATTR_KPARAM_INFO
	.align		4
.L_9:
        /*0018*/ 	.byte	0x04, 0x17
        /*001a*/ 	.short	(.L_11 - .L_10)
.L_10:
        /*001c*/ 	.word	0x00000000
        /*0020*/ 	.short	0x0001
        /*0022*/ 	.short	0x0008
        /*0024*/ 	.byte	0x00, 0xf5, 0x21, 0x00


	//----- nvinfo : EIATTR_KPARAM_INFO
	.align		4
.L_11:
        /*0028*/ 	.byte	0x04, 0x17
        /*002a*/ 	.short	(.L_13 - .L_12)
.L_12:
        /*002c*/ 	.word	0x00000000
        /*0030*/ 	.short	0x0000
        /*0032*/ 	.short	0x0000
        /*0034*/ 	.byte	0x00, 0xf5, 0x21, 0x00


	//----- nvinfo : EIATTR_SPARSE_MMA_MASK
	.align		4
.L_13:
        /*0038*/ 	.byte	0x03, 0x50
        /*003a*/ 	.short	0x0000


	//----- nvinfo : EIATTR_MAXREG_COUNT
	.align		4
        /*003c*/ 	.byte	0x03, 0x1b
        /*003e*/ 	.short	0x00ff


	//----- nvinfo : EIATTR_MERCURY_ISA_VERSION
	.align		4
        /*0040*/ 	.byte	0x03, 0x5f
        /*0042*/ 	.short	0x0101


	//----- nvinfo : EIATTR_VRC_CTA_INIT_COUNT
	.align		4
        /*0044*/ 	.byte	0x02, 0x4a
	.zero		1
	.zero		1


	//----- nvinfo : EIATTR_EXIT_INSTR_OFFSETS
	.align		4
        /*0048*/ 	.byte	0x04, 0x1c
        /*004a*/ 	.short	(.L_15 - .L_14)


	//   ....[0]....
.L_14:
        /*004c*/ 	.word	0x00000090


	//   ....[1]....
        /*0050*/ 	.word	0x000003f0


	//   ....[2]....
        /*0054*/ 	.word	0x00000760


	//----- nvinfo : EIATTR_CRS_STACK_SIZE
	.align		4
.L_15:
        /*0058*/ 	.byte	0x04, 0x1e
        /*005a*/ 	.short	(.L_17 - .L_16)
.L_16:
        /*005c*/ 	.word	0x00000000


	//----- nvinfo : EIATTR_CBANK_PARAM_SIZE
	.align		4
.L_17:
        /*0060*/ 	.byte	0x03, 0x19
        /*0062*/ 	.short	0x0014


	//----- nvinfo : EIATTR_PARAM_CBANK
	.align		4
        /*0064*/ 	.byte	0x04, 0x0a
        /*0066*/ 	.short	(.L_19 - .L_18)
	.align		4
.L_18:
        /*0068*/ 	.word	index@(.nv.constant0._Z6kernelPdS_i)
        /*006c*/ 	.short	0x0380
        /*006e*/ 	.short	0x0014


	//----- nvinfo : EIATTR_SW_WAR
	.align		4
.L_19:
        /*0070*/ 	.byte	0x04, 0x36
        /*0072*/ 	.short	(.L_21 - .L_20)
.L_20:
        /*0074*/ 	.word	0x00000008
.L_21:


//--------------------- .nv.callgraph             --------------------------
	.section	.nv.callgraph,"",@"SHT_CUDA_CALLGRAPH"
	.align	4
	.sectionentsize	8
	.align		4
        /*0000*/ 	.word	0x00000000
	.align		4
        /*0004*/ 	.word	0xffffffff
	.align		4
        /*0008*/ 	.word	0x00000000
	.align		4
        /*000c*/ 	.word	0xfffffffe
	.align		4
        /*0010*/ 	.word	0x00000000
	.align		4
        /*0014*/ 	.word	0xfffffffd
	.align		4
        /*0018*/ 	.word	0x00000000
	.align		4
        /*001c*/ 	.word	0xfffffffc


//--------------------- .text._Z6kernelPdS_i      --------------------------
	.section	.text._Z6kernelPdS_i,"ax",@progbits
	.align	128
        .global         _Z6kernelPdS_i
        .type           _Z6kernelPdS_i,@function
        .size           _Z6kernelPdS_i,(.L_x_5 - _Z6kernelPdS_i)
        .other          _Z6kernelPdS_i,@"STO_CUDA_ENTRY STV_DEFAULT"
_Z6kernelPdS_i:
.text._Z6kernelPdS_i:
[----:B------:R-:W-:Y:S01]  /*0000*/  LDC R1, c[0x0][0x37c] ;  /* 0x0000df00ff017b82 */ /* 0x000fe20000000800 */
[----:B------:R-:W0:Y:S07]  /*0010*/  S2R R3, SR_TID.X ;  /* 0x0000000000037919 */ /* 0x000e2e0000002100 */
[----:B------:R-:W0:Y:S01]  /*0020*/  S2UR UR4, SR_CTAID.X ;  /* 0x00000000000479c3 */ /* 0x000e220000002500 */
[----:B------:R-:W1:Y:S07]  /*0030*/  LDCU UR6, c[0x0][0x390] ;  /* 0x00007200ff0677ac */ /* 0x000e6e0008000800 */
[----:B------:R-:W0:Y:S01]  /*0040*/  LDC R0, c[0x0][0x360] ;  /* 0x0000d800ff007b82 */ /* 0x000e220000000800 */
[----:B------:R-:W2:Y:S01]  /*0050*/  LDCU UR5, c[0x0][0x370] ;  /* 0x00006e00ff0577ac */ /* 0x000ea20008000800 */
[----:B0-----:R-:W-:-:S02]  /*0060*/  IMAD R3, R0, UR4, R3 ;  /* 0x0000000400037c24 */ /* 0x001fc4000f8e0203 */
[----:B--2---:R-:W-:-:S03]  /*0070*/  IMAD R0, R0, UR5, RZ ;  /* 0x0000000500007c24 */ /* 0x004fc6000f8e02ff */
[----:B-1----:R-:W-:-:S13]  /*0080*/  ISETP.GE.AND P0, PT, R3, UR6, PT ;  /* 0x0000000603007c0c */ /* 0x002fda000bf06270 */
[----:B------:R-:W-:Y:S05]  /*0090*/  @P0 EXIT ;  /* 0x000000000000094d */ /* 0x000fea0003800000 */
[----:B------:R-:W0:Y:S01]  /*00a0*/  I2F.U32.RP R8, R0 ;  /* 0x0000000000087306 */ /* 0x000e220000209000 */
[C---:B------:R-:W-:Y:S01]  /*00b0*/  IMAD.IADD R2, R0.reuse, 0x1, R3 ;  /* 0x0000000100027824 */ /* 0x040fe200078e0203 */
[----:B------:R-:W-:Y:S01]  /*00c0*/  ISETP.NE.U32.AND P2, PT, R0, RZ, PT ;  /* 0x000000ff0000720c */ /* 0x000fe20003f45070 */
[----:B------:R-:W-:Y:S01]  /*00d0*/  IMAD.MOV R9, RZ, RZ, -R0 ;  /* 0x000000ffff097224 */ /* 0x000fe200078e0a00 */
[----:B------:R-:W1:Y:S01]  /*00e0*/  LDCU.64 UR4, c[0x0][0x358] ;  /* 0x00006b00ff0477ac */ /* 0x000e620008000a00 */
[----:B------:R-:W-:Y:S01]  /*00f0*/  BSSY.RECONVERGENT B0, `(.L_x_0) ;  /* 0x000002f000007945 */ /* 0x000fe20003800200 */
[C---:B------:R-:W-:Y:S02]  /*0100*/  ISETP.GE.AND P0, PT, R2.reuse, UR6, PT ;  /* 0x0000000602007c0c */ /* 0x040fe4000bf06270 */
[----:B------:R-:W-:Y:S02]  /*0110*/  VIMNMX R7, PT, PT, R2, UR6, !PT ;  /* 0x0000000602077c48 */ /* 0x000fe4000ffe0100 */
[----:B------:R-:W-:-:S04]  /*0120*/  SEL R6, RZ, 0x1, P0 ;  /* 0x00000001ff067807 */ /* 0x000fc80000000000 */
[----:B------:R-:W-:Y:S01]  /*0130*/  IADD3 R7, PT, PT, R7, -R2, -R6 ;  /* 0x8000000207077210 */ /* 0x000fe20007ffe806 */
[----:B0-----:R-:W0:Y:S02]  /*0140*/  MUFU.RCP R8, R8 ;  /* 0x0000000800087308 */ /* 0x001e240000001000 */
[----:B0-----:R-:W-:-:S06]  /*0150*/  VIADD R4, R8, 0xffffffe ;  /* 0x0ffffffe08047836 */ /* 0x001fcc0000000000 */
[----:B------:R0:W2:Y:S02]  /*0160*/  F2I.FTZ.U32.TRUNC.NTZ R5, R4 ;  /* 0x0000000400057305 */ /* 0x0000a4000021f000 */
[----:B0-----:R-:W-:Y:S02]  /*0170*/  HFMA2 R4, -RZ, RZ, 0, 0 ;  /* 0x00000000ff047431 */ /* 0x001fe400000001ff */
[----:B--2---:R-:W-:-:S04]  /*0180*/  IMAD R9, R9, R5, RZ ;  /* 0x0000000509097224 */ /* 0x004fc800078e02ff */
[----:B------:R-:W-:-:S06]  /*0190*/  IMAD.HI.U32 R8, R5, R9, R4 ;  /* 0x0000000905087227 */ /* 0x000fcc00078e0004 */
[----:B------:R-:W-:-:S04]  /*01a0*/  IMAD.HI.U32 R5, R8, R7, RZ ;  /* 0x0000000708057227 */ /* 0x000fc800078e00ff */
[----:B------:R-:W-:-:S04]  /*01b0*/  IMAD.MOV R2, RZ, RZ, -R5 ;  /* 0x000000ffff027224 */ /* 0x000fc800078e0a05 */
[----:B------:R-:W-:-:S05]  /*01c0*/  IMAD R7, R0, R2, R7 ;  /* 0x0000000200077224 */ /* 0x000fca00078e0207 */
[----:B------:R-:W-:-:S13]  /*01d0*/  ISETP.GE.U32.AND P0, PT, R7, R0, PT ;  /* 0x000000000700720c */ /* 0x000fda0003f06070 */
[----:B------:R-:W-:Y:S01]  /*01e0*/  @P0 IMAD.IADD R7, R7, 0x1, -R0 ;  /* 0x0000000107070824 */ /* 0x000fe200078e0a00 */
[----:B------:R-:W-:-:S04]  /*01f0*/  @P0 IADD3 R5, PT, PT, R5, 0x1, RZ ;  /* 0x0000000105050810 */ /* 0x000fc80007ffe0ff */
[----:B------:R-:W-:-:S13]  /*0200*/  ISETP.GE.U32.AND P1, PT, R7, R0, PT ;  /* 0x000000000700720c */ /* 0x000fda0003f26070 */
[----:B------:R-:W-:Y:S01]  /*0210*/  @P1 VIADD R5, R5, 0x1 ;  /* 0x0000000105051836 */ /* 0x000fe20000000000 */
[----:B------:R-:W-:-:S05]  /*0220*/  @!P2 LOP3.LUT R5, RZ, R0, RZ, 0x33, !PT ;  /* 0x00000000ff05a212 */ /* 0x000fca00078e33ff */
[----:B------:R-:W-:-:S05]  /*0230*/  IMAD.IADD R2, R6, 0x1, R5 ;  /* 0x0000000106027824 */ /* 0x000fca00078e0205 */
[C---:B------:R-:W-:Y:S02]  /*0240*/  LOP3.LUT R4, R2.reuse, 0x3, RZ, 0xc0, !PT ;  /* 0x0000000302047812 */ /* 0x040fe400078ec0ff */
[----:B------:R-:W-:Y:S02]  /*0250*/  ISETP.GE.U32.AND P0, PT, R2, 0x3, PT ;  /* 0x000000030200780c */ /* 0x000fe40003f06070 */
[----:B------:R-:W-:-:S13]  /*0260*/  ISETP.NE.AND P1, PT, R4, 0x3, PT ;  /* 0x000000030400780c */ /* 0x000fda0003f25270 */
[----:B-1----:R-:W-:Y:S05]  /*0270*/  @!P1 BRA `(.L_x_1) ;  /* 0x0000000000589947 */ /* 0x002fea0003800000 */
[----:B------:R-:W0:Y:S01]  /*0280*/  LDC.64 R4, c[0x0][0x380] ;  /* 0x0000e000ff047b82 */ /* 0x000e220000000a00 */
[----:B------:R-:W-:-:S04]  /*0290*/  IADD3 R2, PT, PT, R2, 0x1, RZ ;  /* 0x0000000102027810 */ /* 0x000fc80007ffe0ff */
[----:B------:R-:W-:-:S03]  /*02a0*/  LOP3.LUT R2, R2, 0x3, RZ, 0xc0, !PT ;  /* 0x0000000302027812 */ /* 0x000fc600078ec0ff */
[----:B------:R-:W1:Y:S02]  /*02b0*/  LDC.64 R6, c[0x0][0x388] ;  /* 0x0000e200ff067b82 */ /* 0x000e640000000a00 */
[----:B------:R-:W-:-:S07]  /*02c0*/  IMAD.MOV R2, RZ, RZ, -R2 ;  /* 0x000000ffff027224 */ /* 0x000fce00078e0a02 */
.L_x_2:
[----:B-1----:R-:W-:-:S04]  /*02d0*/  IMAD.WIDE R10, R3, 0x8, R6 ;  /* 0x00000008030a7825 */ /* 0x002fc800078e0206 */
[----:B0-2---:R-:W-:Y:S02]  /*02e0*/  IMAD.WIDE R8, R3, 0x8, R4 ;  /* 0x0000000803087825 */ /* 0x005fe400078e0204 */
[----:B------:R-:W2:Y:S04]  /*02f0*/  LDG.E.64 R10, desc[UR4][R10.64] ;  /* 0x000000040a0a7981 */ /* 0x000ea8000c1e1b00 */
[----:B------:R-:W3:Y:S01]  /*0300*/  LDG.E.64 R12, desc[UR4][R8.64] ;  /* 0x00000004080c7981 */ /* 0x000ee2000c1e1b00 */
[----:B------:R-:W-:Y:S01]  /*0310*/  IADD3 R2, PT, PT, R2, 0x1, RZ ;  /* 0x0000000102027810 */ /* 0x000fe20007ffe0ff */
[----:B------:R-:W-:Y:S02]  /*0320*/  IMAD.IADD R3, R0, 0x1, R3 ;  /* 0x0000000100037824 */ /* 0x000fe400078e0203 */
[----:B--2---:R-:W-:-:S02]  /*0330*/  IMAD.MOV.U32 R17, RZ, RZ, R11 ;  /* 0x000000ffff117224 */ /* 0x004fc400078e000b */
[----:B------:R-:W-:Y:S01]  /*0340*/  IMAD.MOV.U32 R15, RZ, RZ, R10 ;  /* 0x000000ffff0f7224 */ /* 0x000fe200078e000a */
[----:B---3--:R-:W-:Y:S01]  /*0350*/  DSETP.MIN.AND P1, P2, R12, R10, PT ;  /* 0x0000000a0c00722a */ /* 0x008fe20003a20000 */
[----:B------:R-:W-:-:S05]  /*0360*/  MOV R14, R13 ;  /* 0x0000000d000e7202 */ /* 0x000fca0000000f00 */
[----:B------:R-:W-:Y:S02]  /*0370*/  FSEL R19, R14, R17, P1 ;  /* 0x000000110e137208 */ /* 0x000fe40000800000 */
[----:B------:R-:W-:Y:S02]  /*0380*/  SEL R12, R12, R15, P1 ;  /* 0x0000000f0c0c7207 */ /* 0x000fe40000800000 */
[----:B------:R-:W-:-:S04]  /*0390*/  ISETP.NE.AND P1, PT, R2, RZ, PT ;  /* 0x000000ff0200720c */ /* 0x000fc80003f25270 */
[----:B------:R-:W-:-:S05]  /*03a0*/  @P2 LOP3.LUT R19, R17, 0x80000, RZ, 0xfc, !PT ;  /* 0x0008000011132812 */ /* 0x000fca00078efcff */
[----:B------:R-:W-:-:S05]  /*03b0*/  IMAD.MOV.U32 R13, RZ, RZ, R19 ;  /* 0x000000ffff0d7224 */ /* 0x000fca00078e0013 */
[----:B------:R2:W-:Y:S01]  /*03c0*/  STG.E.64 desc[UR4][R8.64], R12 ;  /* 0x0000000c08007986 */ /* 0x0005e2000c101b04 */
[----:B------:R-:W-:Y:S05]  /*03d0*/  @P1 BRA `(.L_x_2) ;  /* 0xfffffffc00bc1947 */ /* 0x000fea000383ffff */
.L_x_1:
[----:B------:R-:W-:Y:S05]  /*03e0*/  BSYNC.RECONVERGENT B0 ;  /* 0x0000000000007941 */ /* 0x000fea0003800200 */
.L_x_0:
[----:B------:R-:W-:Y:S05]  /*03f0*/  @!P0 EXIT ;  /* 0x000000000000894d */ /* 0x000fea0003800000 */
.L_x_3:
[----:B------:R-:W0:Y:S08]  /*0400*/  LDC.64 R6, c[0x0][0x388] ;  /* 0x0000e200ff067b82 */ /* 0x000e300000000a00 */
[----:B------:R-:W1:Y:S01]  /*0410*/  LDC.64 R4, c[0x0][0x380] ;  /* 0x0000e000ff047b82 */ /* 0x000e620000000a00 */
[----:B0-----:R-:W-:-:S05]  /*0420*/  IMAD.WIDE R10, R3, 0x8, R6 ;  /* 0x00000008030a7825 */ /* 0x001fca00078e0206 */
[----:B------:R-:W2:Y:S01]  /*0430*/  LDG.E.64 R6, desc[UR4][R10.64] ;  /* 0x000000040a067981 */ /* 0x000ea2000c1e1b00 */
[----:B-1----:R-:W-:-:S05]  /*0440*/  IMAD.WIDE R14, R3, 0x8, R4 ;  /* 0x00000008030e7825 */ /* 0x002fca00078e0204 */
[----:B------:R-:W3:Y:S01]  /*0450*/  LDG.E.64 R4, desc[UR4][R14.64] ;  /* 0x000000040e047981 */ /* 0x000ee2000c1e1b00 */
[----:B--2---:R-:W-:Y:S01]  /*0460*/  IMAD.MOV.U32 R9, RZ, RZ, R7 ;  /* 0x000000ffff097224 */ /* 0x004fe200078e0007 */
[----:B---3--:R-:W-:Y:S01]  /*0470*/  DSETP.MIN.AND P0, P1, R4, R6, PT ;  /* 0x000000060400722a */ /* 0x008fe20003900000 */
[----:B------:R-:W-:-:S05]  /*0480*/  MOV R2, R5 ;  /* 0x0000000500027202 */ /* 0x000fca0000000f00 */
[----:B------:R-:W-:Y:S02]  /*0490*/  FSEL R13, R2, R9, P0 ;  /* 0x00000009020d7208 */ /* 0x000fe40000000000 */
[----:B------:R-:W-:-:S06]  /*04a0*/  SEL R8, R4, R6, P0 ;  /* 0x0000000604087207 */ /* 0x000fcc0000000000 */
[----:B------:R-:W-:Y:S01]  /*04b0*/  @P1 LOP3.LUT R13, R9, 0x80000, RZ, 0xfc, !PT ;  /* 0x00080000090d1812 */ /* 0x000fe200078efcff */
[----:B------:R-:W-:-:S04]  /*04c0*/  IMAD.WIDE R6, R0, 0x8, R10 ;  /* 0x0000000800067825 */ /* 0x000fc800078e020a */
[----:B------:R-:W-:Y:S02]  /*04d0*/  IMAD.MOV.U32 R9, RZ, RZ, R13 ;  /* 0x000000ffff097224 */ /* 0x000fe400078e000d */
[----:B------:R-:W-:-:S03]  /*04e0*/  IMAD.WIDE R4, R0, 0x8, R14 ;  /* 0x0000000800047825 */ /* 0x000fc600078e020e */
[----:B------:R0:W-:Y:S04]  /*04f0*/  STG.E.64 desc[UR4][R14.64], R8 ;  /* 0x000000080e007986 */ /* 0x0001e8000c101b04 */
[----:B------:R1:W2:Y:S04]  /*0500*/  LDG.E.64 R12, desc[UR4][R6.64] ;  /* 0x00000004060c7981 */ /* 0x0002a8000c1e1b00 */
[----:B------:R-:W2:Y:S01]  /*0510*/  LDG.E.64 R10, desc[UR4][R4.64] ;  /* 0x00000004040a7981 */ /* 0x000ea2000c1e1b00 */
[----:B0-----:R-:W-:-:S04]  /*0520*/  IMAD.WIDE R8, R0, 0x8, R6 ;  /* 0x0000000800087825 */ /* 0x001fc800078e0206 */
[----:B-1----:R-:W-:Y:S01]  /*0530*/  IMAD.WIDE R6, R0, 0x8, R4 ;  /* 0x0000000800067825 */ /* 0x002fe200078e0204 */
[----:B--2---:R-:W-:-:S03]  /*0540*/  DSETP.MIN.AND P0, P1, R10, R12, PT ;  /* 0x0000000c0a00722a */ /* 0x004fc60003900000 */
[----:B------:R-:W-:Y:S01]  /*0550*/  IMAD.MOV.U32 R17, RZ, RZ, R13 ;  /* 0x000000ffff117224 */ /* 0x000fe200078e000d */
[----:B------:R-:W-:-:S04]  /*0560*/  MOV R2, R11 ;  /* 0x0000000b00027202 */ /* 0x000fc80000000f00 */
[----:B------:R-:W-:Y:S02]  /*0570*/  FSEL R19, R2, R17, P0 ;  /* 0x0000001102137208 */ /* 0x000fe40000000000 */
[----:B------:R-:W-:-:S04]  /*0580*/  SEL R10, R10, R12, P0 ;  /* 0x0000000c0a0a7207 */ /* 0x000fc80000000000 */
[----:B------:R-:W-:-:S05]  /*0590*/  @P1 LOP3.LUT R19, R17, 0x80000, RZ, 0xfc, !PT ;  /* 0x0008000011131812 */ /* 0x000fca00078efcff */
[----:B------:R-:W-:-:S05]  /*05a0*/  IMAD.MOV.U32 R11, RZ, RZ, R19 ;  /* 0x000000ffff0b7224 */ /* 0x000fca00078e0013 */
[----:B------:R0:W-:Y:S04]  /*05b0*/  STG.E.64 desc[UR4][R4.64], R10 ;  /* 0x0000000a04007986 */ /* 0x0001e8000c101b04 */
[----:B------:R-:W2:Y:S04]  /*05c0*/  LDG.E.64 R14, desc[UR4][R8.64] ;  /* 0x00000004080e7981 */ /* 0x000ea8000c1e1b00 */
[----:B------:R-:W2:Y:S01]  /*05d0*/  LDG.E.64 R12, desc[UR4][R6.64] ;  /* 0x00000004060c7981 */ /* 0x000ea2000c1e1b00 */
[----:B0-----:R-:W-:-:S04]  /*05e0*/  IMAD.WIDE R10, R0, 0x8, R8 ;  /* 0x00000008000a7825 */ /* 0x001fc800078e0208 */
[----:B------:R-:W-:Y:S01]  /*05f0*/  IMAD.WIDE R4, R0, 0x8, R6 ;  /* 0x0000000800047825 */ /* 0x000fe200078e0206 */
        /* <DEDUP_REMOVED lines=10> */
[----:B------:R-:W-:Y:S01]  /*06a0*/  LEA R3, R0, R3, 0x2 ;  /* 0x0000000300037211 */ /* 0x000fe200078e10ff */
[----:B--2---:R-:W-:Y:S01]  /*06b0*/  DSETP.MIN.AND P0, P1, R8, R10, PT ;  /* 0x0000000a0800722a */ /* 0x004fe20003900000 */
[----:B------:R-:W-:Y:S01]  /*06c0*/  IMAD.MOV.U32 R17, RZ, RZ, R11 ;  /* 0x000000ffff117224 */ /* 0x000fe200078e000b */
[----:B------:R-:W-:Y:S01]  /*06d0*/  MOV R2, R9 ;  /* 0x0000000900027202 */ /* 0x000fe20000000f00 */
[----:B------:R-:W-:-:S03]  /*06e0*/  IMAD.MOV.U32 R15, RZ, RZ, R10 ;  /* 0x000000ffff0f7224 */ /* 0x000fc600078e000a */
[----:B------:R-:W-:Y:S02]  /*06f0*/  FSEL R19, R2, R17, P0 ;  /* 0x0000001102137208 */ /* 0x000fe40000000000 */
[----:B------:R-:W-:-:S06]  /*0700*/  SEL R8, R8, R15, P0 ;  /* 0x0000000f08087207 */ /* 0x000fcc0000000000 */
[----:B------:R-:W-:-:S05]  /*0710*/  @P1 LOP3.LUT R19, R17, 0x80000, RZ, 0xfc, !PT ;  /* 0x0008000011131812 */ /* 0x000fca00078efcff */
[----:B------:R-:W-:-:S05]  /*0720*/  IMAD.MOV.U32 R9, RZ, RZ, R19 ;  /* 0x000000ffff097224 */ /* 0x000fca00078e0013 */
[----:B------:R0:W-:Y:S01]  /*0730*/  STG.E.64 desc[UR4][R4.64], R8 ;  /* 0x0000000804007986 */ /* 0x0001e2000c101b04 */
[----:B------:R-:W-:-:S13]  /*0740*/  ISETP.GE.AND P0, PT, R3, UR6, PT ;  /* 0x0000000603007c0c */ /* 0x000fda000bf06270 */
[----:B0-----:R-:W-:Y:S05]  /*0750*/  @!P0 BRA `(.L_x_3) ;  /* 0xfffffffc00288947 */ /* 0x001fea000383ffff */
[----:B------:R-:W-:Y:S05]  /*0760*/  EXIT ;  /* 0x000000000000794d */ /* 0x000fea0003800000 */
.L_x_4:
[----:B------:R-:W-:-:S00]  /*0770*/  BRA `(.L_x_4) ;  /* 0xfffffffc00fc7947 */ /* 0x000fc0000383ffff */
[----:B------:R-:W-:-:S00]  /*0780*/  NOP ;  /* 0x0000000000007918 */ /* 0x000fc00000000000 */
[----:B------:R-:W-:-:S00]  /*0790*/  NOP ;  /* 0x0000000000007918 */ /* 0x000fc00000000000 */
[----:B------:R-:W-:-:S00]  /*07a0*/  NOP ;  /* 0x0000000000007918 */ /* 0x000fc00000000000 */
[----:B------:R-:W-:-:S00]  /*07b0*/  NOP ;  /* 0x0000000000007918 */ /* 0x000fc00000000000 */
[----:B------:R-:W-:-:S00]  /*07c0*/  NOP ;  /* 0x0000000000007918 */ /* 0x000fc00000000000 */
[----:B------:R-:W-:-:S00]  /*07d0*/  NOP ;  /* 0x0000000000007918 */ /* 0x000fc00000000000 */
[----:B------:R-:W-:-:S00]  /*07e0*/  NOP ;  /* 0x0000000000007918 */ /* 0x000fc00000000000 */
[----:B------:R-:W-:-:S00]  /*07f0*/  NOP ;  /* 0x0000000000007918 */ /* 0x000fc00000000000 */
.L_x_5:


//--------------------- .nv.shared.reserved.0     --------------------------
	.section	.nv.shared.reserved.0,"aw",@nobits
	.weak		__nv_reservedSMEM_offset_0_alias
	.size		__nv_reservedSMEM_offset_0_alias, 0, 64
	.other		__nv_reservedSMEM_offset_0_alias,@"STO_CUDA_RESERVED_SHARED STV_DEFAULT"
__nv_reservedSMEM_offset_0_alias:
	.zero		0
	.zero		64


//--------------------- .nv.constant0._Z6kernelPdS_i --------------------------
	.section	.nv.constant0._Z6kernelPdS_i,"a",@progbits
	.sectionflags	@""
	.align	4
.nv.constant0._Z6kernelPdS_i:
	.zero		916


//--------------------- SYMBOLS --------------------------

	.type		.nv.reservedSmem.offset0,@object
	.size		.nv.reservedSmem.offset0,0x4
